//
// Generated by NVIDIA NVVM Compiler
//
// Compiler Build ID: CL-36424714
// Cuda compilation tools, release 13.0, V13.0.88
// Based on NVVM 20.0.0
//

.version 9.0
.target sm_100
.address_size 64

	// .globl	_Z26vectorScalarMultiplicationPff

.visible .entry _Z26vectorScalarMultiplicationPff(
	.param .u64 .ptr .align 1 _Z26vectorScalarMultiplicationPff_param_0,
	.param .f32 _Z26vectorScalarMultiplicationPff_param_1
)
{
	.reg .b32 	%r<2>;
	.reg .b32 	%f<4>;
	.reg .b64 	%rd<5>;

	ld.param.u64 	%rd1, [_Z26vectorScalarMultiplicationPff_param_0];
	ld.param.f32 	%f1, [_Z26vectorScalarMultiplicationPff_param_1];
	cvta.to.global.u64 	%rd2, %rd1;
	mov.u32 	%r1, %tid.x;
	mul.wide.u32 	%rd3, %r1, 4;
	add.s64 	%rd4, %rd2, %rd3;
	ld.global.f32 	%f2, [%rd4];
	mul.f32 	%f3, %f1, %f2;
	st.global.f32 	[%rd4], %f3;
	ret;

}


// ===== COMPILED SASS (sm_100) =====

	.target	sm_100

	.elftype	@"ET_EXEC"


//--------------------- .note.nv.tkinfo           --------------------------
	.section	.note.nv.tkinfo,"",@"SHT_NOTE"
	.sectionflags	@"SHF_NOTE_NV_TKINFO"
	.tkinfo
        /*0018*/ 	.word	0x00000002
        /*0030*/ 	.string	""
        /*0030*/ 	.string	"ptxas"
        /*0030*/ 	.string	"Cuda compilation tools, release 13.0, V13.0.88"
        /*0030*/ 	.string	"Build cuda_13.0.r13.0/compiler.36424714_0"
        /*0030*/ 	.string	"-arch sm_100 -m 64 "



//--------------------- .note.nv.cuinfo           --------------------------
	.section	.note.nv.cuinfo,"",@"SHT_NOTE"
	.sectionflags	@"SHF_NOTE_NV_CUINFO"
        /*0018*/ 	.short	0x0002
        /*001a*/ 	.short	0x0064
        /*001c*/ 	.short	0x0082
	.zero		2


//--------------------- .nv.info                  --------------------------
	.section	.nv.info,"",@"SHT_CUDA_INFO"
	.align	4


	//----- nvinfo : EIATTR_REGCOUNT
	.align		4
        /*0000*/ 	.byte	0x04, 0x2f
        /*0002*/ 	.short	(.L_1 - .L_0)
	.align		4
.L_0:
        /*0004*/ 	.word	index@(_Z26vectorScalarMultiplicationPff)
        /*0008*/ 	.word	0x00000008


	//----- nvinfo : EIATTR_FRAME_SIZE
	.align		4
.L_1:
        /*000c*/ 	.byte	0x04, 0x11
        /*000e*/ 	.short	(.L_3 - .L_2)
	.align		4
.L_2:
        /*0010*/ 	.word	index@(_Z26vectorScalarMultiplicationPff)
        /*0014*/ 	.word	0x00000000


	//----- nvinfo : EIATTR_MIN_STACK_SIZE
	.align		4
.L_3:
        /*0018*/ 	.byte	0x04, 0x12
        /*001a*/ 	.short	(.L_5 - .L_4)
	.align		4
.L_4:
        /*001c*/ 	.word	index@(_Z26vectorScalarMultiplicationPff)
        /*0020*/ 	.word	0x00000000
.L_5:


//--------------------- .nv.compat                --------------------------
	.section	.nv.compat,"",@"SHT_CUDA_COMPAT_INFO"
	.align	4
        /*0000*/ 	.byte	0x02, 0x09, 0x00, 0x00, 0x02, 0x02, 0x01, 0x00, 0x02, 0x05, 0x05, 0x00, 0x03, 0x07, 0x01, 0x01
        /*0010*/ 	.byte	0x02, 0x03, 0x00, 0x00, 0x02, 0x06, 0x01, 0x00, 0x04, 0x0b, 0x08, 0x00, 0x09, 0x00, 0x00, 0x00
        /*0020*/ 	.byte	0x00, 0x00, 0x00, 0x00


//--------------------- .nv.info._Z26vectorScalarMultiplicationPff --------------------------
	.section	.nv.info._Z26vectorScalarMultiplicationPff,"",@"SHT_CUDA_INFO"
	.sectionflags	@""
	.align	4


	//----- nvinfo : EIATTR_CUDA_API_VERSION
	.align		4
        /*0000*/ 	.byte	0x04, 0x37
        /*0002*/ 	.short	(.L_7 - .L_6)
.L_6:
        /*0004*/ 	.word	0x00000082


	//----- nvinfo : EIATTR_KPARAM_INFO
	.align		4
.L_7:
        /*0008*/ 	.byte	0x04, 0x17
        /*000a*/ 	.short	(.L_9 - .L_8)
.L_8:
        /*000c*/ 	.word	0x00000000
        /*0010*/ 	.short	0x0001
        /*0012*/ 	.short	0x0008
        /*0014*/ 	.byte	0x00, 0xf0, 0x11, 0x00


	//----- nvinfo : EIATTR_KPARAM_INFO
	.align		4
.L_9:
        /*0018*/ 	.byte	0x04, 0x17
        /*001a*/ 	.short	(.L_11 - .L_10)
.L_10:
        /*001c*/ 	.word	0x00000000
        /*0020*/ 	.short	0x0000
        /*0022*/ 	.short	0x0000
        /*0024*/ 	.byte	0x00, 0xf5, 0x21, 0x00


	//----- nvinfo : EIATTR_SPARSE_MMA_MASK
	.align		4
.L_11:
        /*0028*/ 	.byte	0x03, 0x50
        /*002a*/ 	.short	0x0000


	//----- nvinfo : EIATTR_MAXREG_COUNT
	.align		4
        /*002c*/ 	.byte	0x03, 0x1b
        /*002e*/ 	.short	0x00ff


	//----- nvinfo : EIATTR_MERCURY_ISA_VERSION
	.align		4
        /*0030*/ 	.byte	0x03, 0x5f
        /*0032*/ 	.short	0x0101


	//----- nvinfo : EIATTR_VRC_CTA_INIT_COUNT
	.align		4
        /*0034*/ 	.byte	0x02, 0x4a
	.zero		1
	.zero		1


	//----- nvinfo : EIATTR_EXIT_INSTR_OFFSETS
	.align		4
        /*0038*/ 	.byte	0x04, 0x1c
        /*003a*/ 	.short	(.L_13 - .L_12)


	//   ....[0]....
.L_12:
        /*003c*/ 	.word	0x00000090


	//----- nvinfo : EIATTR_CBANK_PARAM_SIZE
	.align		4
.L_13:
        /*0040*/ 	.byte	0x03, 0x19
        /*0042*/ 	.short	0x000c


	//----- nvinfo : EIATTR_PARAM_CBANK
	.align		4
        /*0044*/ 	.byte	0x04, 0x0a
        /*0046*/ 	.short	(.L_15 - .L_14)
	.align		4
.L_14:
        /*0048*/ 	.word	index@(.nv.constant0._Z26vectorScalarMultiplicationPff)
        /*004c*/ 	.short	0x0380
        /*004e*/ 	.short	0x000c


	//----- nvinfo : EIATTR_SW_WAR
	.align		4
.L_15:
        /*0050*/ 	.byte	0x04, 0x36
        /*0052*/ 	.short	(.L_17 - .L_16)
.L_16:
        /*0054*/ 	.word	0x00000008
.L_17:


//--------------------- .nv.callgraph             --------------------------
	.section	.nv.callgraph,"",@"SHT_CUDA_CALLGRAPH"
	.align	4
	.sectionentsize	8
	.align		4
        /*0000*/ 	.word	0x00000000
	.align		4
        /*0004*/ 	.word	0xffffffff
	.align		4
        /*0008*/ 	.word	0x00000000
	.align		4
        /*000c*/ 	.word	0xfffffffe
	.align		4
        /*0010*/ 	.word	0x00000000
	.align		4
        /*0014*/ 	.word	0xfffffffd
	.align		4
        /*0018*/ 	.word	0x00000000
	.align		4
        /*001c*/ 	.word	0xfffffffc


//--------------------- .text._Z26vectorScalarMultiplicationPff --------------------------
	.section	.text._Z26vectorScalarMultiplicationPff,"ax",@progbits
	.align	128
        .global         _Z26vectorScalarMultiplicationPff
        .type           _Z26vectorScalarMultiplicationPff,@function
        .size           _Z26vectorScalarMultiplicationPff,(.L_x_1 - _Z26vectorScalarMultiplicationPff)
        .other          _Z26vectorScalarMultiplicationPff,@"STO_CUDA_ENTRY STV_DEFAULT"
_Z26vectorScalarMultiplicationPff:
.text._Z26vectorScalarMultiplicationPff:
[----:B------:R-:W-:Y:S01]  /*0000*/  LDC R1, c[0x0][0x37c] ;  /* 0x0000df00ff017b82 */ /* 0x000fe20000000800 */
[----:B------:R-:W0:Y:S07]  /*0010*/  S2R R5, SR_TID.X ;  /* 0x0000000000057919 */ /* 0x000e2e0000002100 */
[----:B------:R-:W0:Y:S01]  /*0020*/  LDC.64 R2, c[0x0][0x380] ;  /* 0x0000e000ff027b82 */ /* 0x000e220000000a00 */
[----:B------:R-:W1:Y:S01]  /*0030*/  LDCU.64 UR4, c[0x0][0x358] ;  /* 0x00006b00ff0477ac */ /* 0x000e620008000a00 */
[----:B------:R-:W2:Y:S01]  /*0040*/  LDCU UR6, c[0x0][0x388] ;  /* 0x00007100ff0677ac */ /* 0x000ea20008000800 */
[----:B0-----:R-:W-:-:S05]  /*0050*/  IMAD.WIDE.U32 R2, R5, 0x4, R2 ;  /* 0x0000000405027825 */ /* 0x001fca00078e0002 */
[----:B-1----:R-:W2:Y:S02]  /*0060*/  LDG.E R0, desc[UR4][R2.64] ;  /* 0x0000000402007981 */ /* 0x002ea4000c1e1900 */
[----:B--2---:R-:W-:-:S05]  /*0070*/  FMUL R5, R0, UR6 ;  /* 0x0000000600057c20 */ /* 0x004fca0008400000 */
[----:B------:R-:W-:Y:S01]  /*0080*/  STG.E desc[UR4][R2.64], R5 ;  /* 0x0000000502007986 */ /* 0x000fe2000c101904 */
[----:B------:R-:W-:Y:S05]  /*0090*/  EXIT ;  /* 0x000000000000794d */ /* 0x000fea0003800000 */
.L_x_0:
[----:B------:R-:W-:-:S00]  /*00a0*/  BRA `(.L_x_0) ;  /* 0xfffffffc00fc7947 */ /* 0x000fc0000383ffff */
[----:B------:R-:W-:-:S00]  /*00b0*/  NOP ;  /* 0x0000000000007918 */ /* 0x000fc00000000000 */
        /* <DEDUP_REMOVED lines=12> */
.L_x_1:


//--------------------- .nv.shared.reserved.0     --------------------------
	.section	.nv.shared.reserved.0,"aw",@nobits
	.weak		__nv_reservedSMEM_offset_0_alias
	.size		__nv_reservedSMEM_offset_0_alias, 0, 64
	.other		__nv_reservedSMEM_offset_0_alias,@"STO_CUDA_RESERVED_SHARED STV_DEFAULT"
__nv_reservedSMEM_offset_0_alias:
	.zero		0
	.zero		64


//--------------------- .nv.constant0._Z26vectorScalarMultiplicationPff --------------------------
	.section	.nv.constant0._Z26vectorScalarMultiplicationPff,"a",@progbits
	.sectionflags	@""
	.align	4
.nv.constant0._Z26vectorScalarMultiplicationPff:
	.zero		908


//--------------------- SYMBOLS --------------------------

	.type		.nv.reservedSmem.offset0,@object
	.size		.nv.reservedSmem.offset0,0x4
